	.headerflags	@"EF_CUDA_TEXMODE_UNIFIED EF_CUDA_64BIT_ADDRESS EF_CUDA_ACCELERATORS EF_CUDA_SM90 EF_CUDA_VIRTUAL_SM(EF_CUDA_SM90)"
	.elftype	@"ET_EXEC"


//--------------------- .nv.info                  --------------------------
	.section	.nv.info,"",@"SHT_CUDA_INFO"
	.align	4


	//----- nvinfo : EIATTR_REGCOUNT
	.align		4
        /*0000*/ 	.byte	0x04, 0x2f
        /*0002*/ 	.short	(.L_3 - .L_2)
	.align		4
.L_2:
        /*0004*/ 	.word	index@(triton_poi_fused__native_batch_norm_legit_no_training_relu_8)
        /*0008*/ 	.word	0x00000022


	//----- nvinfo : EIATTR_MIN_STACK_SIZE
	.align		4
.L_3:
        /*000c*/ 	.byte	0x04, 0x12
        /*000e*/ 	.short	(.L_5 - .L_4)
	.align		4
.L_4:
        /*0010*/ 	.word	index@(triton_poi_fused__native_batch_norm_legit_no_training_relu_8)
        /*0014*/ 	.word	0x00000000


	//----- nvinfo : EIATTR_FRAME_SIZE
	.align		4
.L_5:
        /*0018*/ 	.byte	0x04, 0x11
        /*001a*/ 	.short	(.L_7 - .L_6)
	.align		4
.L_6:
        /*001c*/ 	.word	index@(triton_poi_fused__native_batch_norm_legit_no_training_relu_8)
        /*0020*/ 	.word	0x00000000


	//----- nvinfo : EIATTR_MIN_STACK_SIZE
	.align		4
.L_7:
        /*0024*/ 	.byte	0x04, 0x12
        /*0026*/ 	.short	(.L_9 - .L_8)
	.align		4
.L_8:
        /*0028*/ 	.word	index@(triton_poi_fused__native_batch_norm_legit_no_training_relu_8)
        /*002c*/ 	.word	0x00000000
.L_9:


//--------------------- .nv.info.triton_poi_fused__native_batch_norm_legit_no_training_relu_8 --------------------------
	.section	.nv.info.triton_poi_fused__native_batch_norm_legit_no_training_relu_8,"",@"SHT_CUDA_INFO"
	.sectionflags	@""
	.align	4


	//----- nvinfo : EIATTR_CUDA_API_VERSION
	.align		4
        /*0000*/ 	.byte	0x04, 0x37
        /*0002*/ 	.short	(.L_11 - .L_10)
.L_10:
        /*0004*/ 	.word	0x0000007c


	//----- nvinfo : EIATTR_KPARAM_INFO
	.align		4
.L_11:
        /*0008*/ 	.byte	0x04, 0x17
        /*000a*/ 	.short	(.L_13 - .L_12)
.L_12:
        /*000c*/ 	.word	0x00000000
        /*0010*/ 	.short	0x0005
        /*0012*/ 	.short	0x0028
        /*0014*/ 	.byte	0x00, 0xf0, 0x11, 0x00


	//----- nvinfo : EIATTR_KPARAM_INFO
	.align		4
.L_13:
        /*0018*/ 	.byte	0x04, 0x17
        /*001a*/ 	.short	(.L_15 - .L_14)
.L_14:
        /*001c*/ 	.word	0x00000000
        /*0020*/ 	.short	0x0004
        /*0022*/ 	.short	0x0020
        /*0024*/ 	.byte	0x00, 0xf4, 0x21, 0x00


	//----- nvinfo : EIATTR_KPARAM_INFO
	.align		4
.L_15:
        /*0028*/ 	.byte	0x04, 0x17
        /*002a*/ 	.short	(.L_17 - .L_16)
.L_16:
        /*002c*/ 	.word	0x00000000
        /*0030*/ 	.short	0x0003
        /*0032*/ 	.short	0x0018
        /*0034*/ 	.byte	0x00, 0xf4, 0x21, 0x00


	//----- nvinfo : EIATTR_KPARAM_INFO
	.align		4
.L_17:
        /*0038*/ 	.byte	0x04, 0x17
        /*003a*/ 	.short	(.L_19 - .L_18)
.L_18:
        /*003c*/ 	.word	0x00000000
        /*0040*/ 	.short	0x0002
        /*0042*/ 	.short	0x0010
        /*0044*/ 	.byte	0x00, 0xf4, 0x21, 0x00


	//----- nvinfo : EIATTR_KPARAM_INFO
	.align		4
.L_19:
        /*0048*/ 	.byte	0x04, 0x17
        /*004a*/ 	.short	(.L_21 - .L_20)
.L_20:
        /*004c*/ 	.word	0x00000000
        /*0050*/ 	.short	0x0001
        /*0052*/ 	.short	0x0008
        /*0054*/ 	.byte	0x00, 0xf4, 0x21, 0x00


	//----- nvinfo : EIATTR_KPARAM_INFO
	.align		4
.L_21:
        /*0058*/ 	.byte	0x04, 0x17
        /*005a*/ 	.short	(.L_23 - .L_22)
.L_22:
        /*005c*/ 	.word	0x00000000
        /*0060*/ 	.short	0x0000
        /*0062*/ 	.short	0x0000
        /*0064*/ 	.byte	0x00, 0xf4, 0x21, 0x00


	//----- nvinfo : EIATTR_SPARSE_MMA_MASK
	.align		4
.L_23:
        /*0068*/ 	.byte	0x03, 0x50
        /*006a*/ 	.short	0x0000


	//----- nvinfo : EIATTR_MAXREG_COUNT
	.align		4
        /*006c*/ 	.byte	0x03, 0x1b
        /*006e*/ 	.short	0x00ff


	//----- nvinfo : EIATTR_EXIT_INSTR_OFFSETS
	.align		4
        /*0070*/ 	.byte	0x04, 0x1c
        /*0072*/ 	.short	(.L_25 - .L_24)


	//   ....[0]....
.L_24:
        /*0074*/ 	.word	0x00000b10


	//   ....[1]....
        /*0078*/ 	.word	0x00000b30


	//----- nvinfo : EIATTR_REQNTID
	.align		4
.L_25:
        /*007c*/ 	.byte	0x04, 0x10
        /*007e*/ 	.short	(.L_27 - .L_26)
.L_26:
        /*0080*/ 	.word	0x00000080
        /*0084*/ 	.word	0x00000001
        /*0088*/ 	.word	0x00000001


	//----- nvinfo : EIATTR_CBANK_PARAM_SIZE
	.align		4
.L_27:
        /*008c*/ 	.byte	0x03, 0x19
        /*008e*/ 	.short	0x002c


	//----- nvinfo : EIATTR_PARAM_CBANK
	.align		4
        /*0090*/ 	.byte	0x04, 0x0a
        /*0092*/ 	.short	(.L_29 - .L_28)
	.align		4
.L_28:
        /*0094*/ 	.word	index@(.nv.constant0.triton_poi_fused__native_batch_norm_legit_no_training_relu_8)
        /*0098*/ 	.short	0x0210
        /*009a*/ 	.short	0x002c


	//----- nvinfo : EIATTR_SW_WAR
	.align		4
.L_29:
        /*009c*/ 	.byte	0x04, 0x36
        /*009e*/ 	.short	(.L_31 - .L_30)
.L_30:
        /*00a0*/ 	.word	0x00000008
.L_31:


//--------------------- .nv.callgraph             --------------------------
	.section	.nv.callgraph,"",@"SHT_CUDA_CALLGRAPH"
	.align	4
	.sectionentsize	8
	.align		4
        /*0000*/ 	.word	0x00000000
	.align		4
        /*0004*/ 	.word	0xffffffff
	.align		4
        /*0008*/ 	.word	0x00000000
	.align		4
        /*000c*/ 	.word	0xfffffffe
	.align		4
        /*0010*/ 	.word	0x00000000
	.align		4
        /*0014*/ 	.word	0xfffffffd
	.align		4
        /*0018*/ 	.word	0x00000000
	.align		4
        /*001c*/ 	.word	0xfffffffc


//--------------------- .nv.constant4             --------------------------
	.section	.nv.constant4,"a",@progbits
	.align	8
	.align		8
.nv.constant4:
        /*0000*/ 	.dword	_$_str
	.align		8
        /*0008*/ 	.dword	_$_str_$_2


//--------------------- .text.triton_poi_fused__native_batch_norm_legit_no_training_relu_8 --------------------------
	.section	.text.triton_poi_fused__native_batch_norm_legit_no_training_relu_8,"ax",@progbits
	.align	128
        .global         triton_poi_fused__native_batch_norm_legit_no_training_relu_8
        .type           triton_poi_fused__native_batch_norm_legit_no_training_relu_8,@function
        .size           triton_poi_fused__native_batch_norm_legit_no_training_relu_8,(.L_x_1 - triton_poi_fused__native_batch_norm_legit_no_training_relu_8)
        .other          triton_poi_fused__native_batch_norm_legit_no_training_relu_8,@"STO_CUDA_ENTRY STV_DEFAULT"
triton_poi_fused__native_batch_norm_legit_no_training_relu_8:
.text.triton_poi_fused__native_batch_norm_legit_no_training_relu_8:
[----:B------:R-:W0:Y:S02]  /*0000*/  LDC R1, c[0x0][0x28] ;  /* 0x00000a00ff017b82 */ /* 0x000e240000000800 */
[----:B------:R-:W1:Y:S01]  /*0010*/  S2R R0, SR_TID.X ;  /* 0x0000000000007919 */ /* 0x000e620000002100 */
[----:B------:R-:W2:Y:S01]  /*0020*/  LDC.64 R2, c[0x0][0x220] ;  /* 0x00008800ff027b82 */ /* 0x000ea20000000a00 */
[----:B------:R-:W-:Y:S02]  /*0030*/  CS2R R8, SRZ ;  /* 0x0000000000087805 */ /* 0x000fe4000001ff00 */
[----:B------:R-:W-:Y:S01]  /*0040*/  CS2R R10, SRZ ;  /* 0x00000000000a7805 */ /* 0x000fe2000001ff00 */
[----:B------:R-:W3:Y:S01]  /*0050*/  S2R R13, SR_CTAID.X ;  /* 0x00000000000d7919 */ /* 0x000ee20000002500 */
[----:B------:R-:W-:Y:S01]  /*0060*/  ULDC.64 UR4, c[0x0][0x208] ;  /* 0x0000820000047ab9 */ /* 0x000fe20000000a00 */
[----:B------:R-:W-:Y:S02]  /*0070*/  CS2R R6, SRZ ;  /* 0x0000000000067805 */ /* 0x000fe4000001ff00 */
[----:B------:R-:W4:Y:S08]  /*0080*/  LDC.64 R26, c[0x0][0x210] ;  /* 0x00008400ff1a7b82 */ /* 0x000f300000000a00 */
[----:B------:R-:W5:Y:S01]  /*0090*/  LDC.64 R30, c[0x0][0x218] ;  /* 0x00008600ff1e7b82 */ /* 0x000f620000000a00 */
[----:B-1----:R-:W-:-:S02]  /*00a0*/  SHF.L.U32 R0, R0, 0x2, RZ ;  /* 0x0000000200007819 */ /* 0x002fc400000006ff */
[----:B---3--:R-:W-:Y:S02]  /*00b0*/  SHF.R.S32.HI R4, RZ, 0x15, R13 ;  /* 0x00000015ff047819 */ /* 0x008fe4000001140d */
[----:B------:R-:W-:Y:S02]  /*00c0*/  LOP3.LUT R0, R0, 0x1fc, RZ, 0xc0, !PT ;  /* 0x000001fc00007812 */ /* 0x000fe400078ec0ff */
[----:B------:R-:W-:Y:S02]  /*00d0*/  SGXT R4, R4, 0x1 ;  /* 0x000000010404781a */ /* 0x000fe40000000200 */
[----:B------:R-:W-:-:S04]  /*00e0*/  LEA R13, R13, R0, 0xa ;  /* 0x000000000d0d7211 */ /* 0x000fc800078e50ff */
[----:B------:R-:W-:Y:S02]  /*00f0*/  LEA.HI R4, R4, R13, RZ, 0x6 ;  /* 0x0000000d04047211 */ /* 0x000fe400078f30ff */
[----:B------:R-:W-:Y:S02]  /*0100*/  ISETP.GE.AND P1, PT, R13, 0x546900, PT ;  /* 0x005469000d00780c */ /* 0x000fe40003f26270 */
[----:B------:R-:W-:-:S04]  /*0110*/  LOP3.LUT R4, R4, 0xffffffc0, RZ, 0xc0, !PT ;  /* 0xffffffc004047812 */ /* 0x000fc800078ec0ff */
[----:B------:R-:W-:-:S05]  /*0120*/  IADD3 R25, R13, -R4, RZ ;  /* 0x800000040d197210 */ /* 0x000fca0007ffe0ff */
[----:B--2---:R-:W-:-:S05]  /*0130*/  IMAD.WIDE R2, R25, 0x4, R2 ;  /* 0x0000000419027825 */ /* 0x004fca00078e0202 */
[----:B------:R-:W2:Y:S01]  /*0140*/  @!P1 LDG.E.EL.128 R8, desc[UR4][R2.64] ;  /* 0x0000000402089981 */ /* 0x000ea2000c2e1d00 */
[----:B------:R-:W-:Y:S02]  /*0150*/  IADD3 R0, R13, 0x200, RZ ;  /* 0x000002000d007810 */ /* 0x000fe40007ffe0ff */
[----:B------:R-:W-:Y:S02]  /*0160*/  CS2R R4, SRZ ;  /* 0x0000000000047805 */ /* 0x000fe4000001ff00 */
[----:B------:R-:W-:-:S13]  /*0170*/  ISETP.GE.AND P0, PT, R0, 0x546900, PT ;  /* 0x005469000000780c */ /* 0x000fda0003f06270 */
[----:B------:R2:W3:Y:S01]  /*0180*/  @!P0 LDG.E.EL.128 R4, desc[UR4][R2.64] ;  /* 0x0000000402048981 */ /* 0x0004e2000c2e1d00 */
[----:B------:R-:W-:Y:S01]  /*0190*/  HFMA2.MMA R0, -RZ, RZ, 1.625, 0 ;  /* 0x3e800000ff007435 */ /* 0x000fe200000001ff */
[----:B----4-:R-:W-:Y:S01]  /*01a0*/  IMAD.WIDE R26, R13, 0x4, R26 ;  /* 0x000000040d1a7825 */ /* 0x010fe200078e021a */
[----:B------:R-:W-:Y:S02]  /*01b0*/  CS2R R12, SRZ ;  /* 0x00000000000c7805 */ /* 0x000fe4000001ff00 */
[----:B------:R-:W-:Y:S02]  /*01c0*/  CS2R R14, SRZ ;  /* 0x00000000000e7805 */ /* 0x000fe4000001ff00 */
[----:B------:R-:W-:Y:S02]  /*01d0*/  CS2R R16, SRZ ;  /* 0x0000000000107805 */ /* 0x000fe4000001ff00 */
[----:B------:R-:W-:Y:S01]  /*01e0*/  CS2R R18, SRZ ;  /* 0x0000000000127805 */ /* 0x000fe2000001ff00 */
[----:B-----5:R-:W-:-:S05]  /*01f0*/  IMAD.WIDE R30, R25, 0x4, R30 ;  /* 0x00000004191e7825 */ /* 0x020fca00078e021e */
[----:B------:R-:W4:Y:S04]  /*0200*/  @!P0 LDG.E.128 R16, desc[UR4][R26.64+0x800] ;  /* 0x000800041a108981 */ /* 0x000f28000c1e1d00 */
[----:B------:R-:W4:Y:S01]  /*0210*/  @!P0 LDG.E.EL.128 R12, desc[UR4][R30.64] ;  /* 0x000000041e0c8981 */ /* 0x000f22000c2e1d00 */
[----:B--2---:R-:W-:Y:S01]  /*0220*/  FADD R2, R8, 0.0010000000474974513054 ;  /* 0x3a83126f08027421 */ /* 0x004fe20000000000 */
[----:B------:R-:W-:Y:S01]  /*0230*/  FADD R20, R9, 0.0010000000474974513054 ;  /* 0x3a83126f09147421 */ /* 0x000fe20000000000 */
[----:B------:R-:W-:Y:S01]  /*0240*/  FADD R10, R10, 0.0010000000474974513054 ;  /* 0x3a83126f0a0a7421 */ /* 0x000fe20000000000 */
[----:B------:R-:W-:-:S03]  /*0250*/  FADD R11, R11, 0.0010000000474974513054 ;  /* 0x3a83126f0b0b7421 */ /* 0x000fc60000000000 */
[----:B------:R-:W1:Y:S08]  /*0260*/  MUFU.SQRT R2, R2 ;  /* 0x0000000200027308 */ /* 0x000e700000002000 */
[----:B------:R-:W2:Y:S01]  /*0270*/  MUFU.SQRT R20, R20 ;  /* 0x0000001400147308 */ /* 0x000ea20000002000 */
[----:B---3--:R-:W-:Y:S01]  /*0280*/  FADD R8, R4, 0.0010000000474974513054 ;  /* 0x3a83126f04087421 */ /* 0x008fe20000000000 */
[----:B------:R-:W-:Y:S01]  /*0290*/  FADD R5, R5, 0.0010000000474974513054 ;  /* 0x3a83126f05057421 */ /* 0x000fe20000000000 */
[----:B------:R-:W-:Y:S01]  /*02a0*/  FADD R6, R6, 0.0010000000474974513054 ;  /* 0x3a83126f06067421 */ /* 0x000fe20000000000 */
[----:B-1----:R-:W-:-:S04]  /*02b0*/  FSETP.GT.AND P4, PT, R2, 8.50705917302346158658e+37, PT ;  /* 0x7e8000000200780b */ /* 0x002fc80003f84000 */
[----:B------:R-:W1:Y:S01]  /*02c0*/  MUFU.SQRT R3, R10 ;  /* 0x0000000a00037308 */ /* 0x000e620000002000 */
[----:B------:R-:W-:Y:S01]  /*02d0*/  FSETP.GEU.AND P5, PT, R2, 1.175494350822287508e-38, PT ;  /* 0x008000000200780b */ /* 0x000fe20003fae000 */
[----:B------:R-:W-:Y:S01]  /*02e0*/  FADD R7, R7, 0.0010000000474974513054 ;  /* 0x3a83126f07077421 */ /* 0x000fe20000000000 */
[----:B--2---:R-:W-:-:S05]  /*02f0*/  FSETP.GT.AND P3, PT, R20, 8.50705917302346158658e+37, PT ;  /* 0x7e8000001400780b */ /* 0x004fca0003f64000 */
[----:B------:R2:W3:Y:S01]  /*0300*/  MUFU.SQRT R9, R11 ;  /* 0x0000000b00097308 */ /* 0x0004e20000002000 */
[----:B------:R-:W-:Y:S01]  /*0310*/  FSETP.GEU.AND P2, PT, R20, 1.175494350822287508e-38, PT ;  /* 0x008000001400780b */ /* 0x000fe20003f4e000 */
[----:B------:R-:W-:Y:S01]  /*0320*/  @P4 FMUL R2, R2, 0.25 ;  /* 0x3e80000002024820 */ /* 0x000fe20000400000 */
[----:B----4-:R-:W-:Y:S01]  /*0330*/  FADD R15, -R15, R19 ;  /* 0x000000130f0f7221 */ /* 0x010fe20000000100 */
[----:B-1----:R-:W-:-:S04]  /*0340*/  FSETP.GT.AND P6, PT, R3, 8.50705917302346158658e+37, PT ;  /* 0x7e8000000300780b */ /* 0x002fc80003fc4000 */
[----:B------:R-:W1:Y:S01]  /*0350*/  MUFU.SQRT R8, R8 ;  /* 0x0000000800087308 */ /* 0x000e620000002000 */
[----:B--2---:R-:W-:Y:S01]  /*0360*/  FSEL R11, R0, 1, P4 ;  /* 0x3f800000000b7808 */ /* 0x004fe20002000000 */
[----:B------:R-:W-:Y:S01]  /*0370*/  @!P5 FMUL R2, R2, 16777216 ;  /* 0x4b8000000202d820 */ /* 0x000fe20000400000 */
[----:B------:R-:W-:Y:S01]  /*0380*/  FSETP.GEU.AND P4, PT, R3, 1.175494350822287508e-38, PT ;  /* 0x008000000300780b */ /* 0x000fe20003f8e000 */
[----:B------:R-:W-:Y:S01]  /*0390*/  @P3 FMUL R20, R20, 0.25 ;  /* 0x3e80000014143820 */ /* 0x000fe20000400000 */
[----:B------:R-:W-:Y:S01]  /*03a0*/  FSEL R28, R0, 1, P6 ;  /* 0x3f800000001c7808 */ /* 0x000fe20003000000 */
[----:B------:R-:W-:Y:S01]  /*03b0*/  @!P5 FMUL R11, R11, 16777216 ;  /* 0x4b8000000b0bd820 */ /* 0x000fe20000400000 */
[----:B---3--:R-:W-:Y:S01]  /*03c0*/  FSETP.GT.AND P5, PT, R9, 8.50705917302346158658e+37, PT ;  /* 0x7e8000000900780b */ /* 0x008fe20003fa4000 */
[----:B------:R2:W3:Y:S01]  /*03d0*/  MUFU.SQRT R4, R5 ;  /* 0x0000000500047308 */ /* 0x0004e20000002000 */
[----:B------:R-:W-:Y:S02]  /*03e0*/  @!P2 FMUL R20, R20, 16777216 ;  /* 0x4b8000001414a820 */ /* 0x000fe40000400000 */
[----:B------:R-:W-:Y:S01]  /*03f0*/  FSEL R29, R0, 1, P5 ;  /* 0x3f800000001d7808 */ /* 0x000fe20002800000 */
[----:B------:R-:W-:Y:S01]  /*0400*/  @P6 FMUL R3, R3, 0.25 ;  /* 0x3e80000003036820 */ /* 0x000fe20000400000 */
[----:B-1----:R-:W-:-:S03]  /*0410*/  FSETP.GEU.AND P6, PT, R8, 1.175494350822287508e-38, PT ;  /* 0x008000000800780b */ /* 0x002fc60003fce000 */
[----:B------:R-:W-:Y:S01]  /*0420*/  MUFU.RCP R2, R2 ;  /* 0x0000000200027308 */ /* 0x000fe20000001000 */
[----:B--2---:R-:W-:Y:S01]  /*0430*/  FSEL R5, R0, 1, P3 ;  /* 0x3f80000000057808 */ /* 0x004fe20001800000 */
[----:B------:R-:W-:Y:S01]  /*0440*/  @!P4 FMUL R3, R3, 16777216 ;  /* 0x4b8000000303c820 */ /* 0x000fe20000400000 */
[C---:B------:R-:W-:Y:S01]  /*0450*/  FSETP.GEU.AND P3, PT, R9.reuse, 1.175494350822287508e-38, PT ;  /* 0x008000000900780b */ /* 0x040fe20003f6e000 */
[----:B------:R-:W-:Y:S01]  /*0460*/  @P5 FMUL R9, R9, 0.25 ;  /* 0x3e80000009095820 */ /* 0x000fe20000400000 */
[----:B------:R-:W-:Y:S01]  /*0470*/  @!P4 FMUL R28, R28, 16777216 ;  /* 0x4b8000001c1cc820 */ /* 0x000fe20000400000 */
[----:B------:R-:W-:Y:S01]  /*0480*/  @!P2 FMUL R5, R5, 16777216 ;  /* 0x4b8000000505a820 */ /* 0x000fe20000400000 */
[----:B------:R-:W-:Y:S01]  /*0490*/  FSETP.GT.AND P2, PT, R8, 8.50705917302346158658e+37, PT ;  /* 0x7e8000000800780b */ /* 0x000fe20003f44000 */
[----:B------:R-:W1:Y:S01]  /*04a0*/  MUFU.SQRT R23, R6 ;  /* 0x0000000600177308 */ /* 0x000e620000002000 */
[C---:B---3--:R-:W-:Y:S02]  /*04b0*/  FSETP.GT.AND P5, PT, R4.reuse, 8.50705917302346158658e+37, PT ;  /* 0x7e8000000400780b */ /* 0x048fe40003fa4000 */
[----:B------:R-:W-:-:S05]  /*04c0*/  FSETP.GEU.AND P4, PT, R4, 1.175494350822287508e-38, PT ;  /* 0x008000000400780b */ /* 0x000fca0003f8e000 */
[----:B------:R-:W2:Y:S01]  /*04d0*/  MUFU.SQRT R22, R7 ;  /* 0x0000000700167308 */ /* 0x000ea20000002000 */
[----:B------:R-:W-:Y:S01]  /*04e0*/  @!P3 FMUL R9, R9, 16777216 ;  /* 0x4b8000000909b820 */ /* 0x000fe20000400000 */
[----:B------:R-:W-:Y:S02]  /*04f0*/  @!P3 FMUL R29, R29, 16777216 ;  /* 0x4b8000001d1db820 */ /* 0x000fe40000400000 */
[----:B------:R-:W-:Y:S02]  /*0500*/  @P2 FMUL R8, R8, 0.25 ;  /* 0x3e80000008082820 */ /* 0x000fe40000400000 */
[----:B------:R-:W-:Y:S01]  /*0510*/  @P5 FMUL R4, R4, 0.25 ;  /* 0x3e80000004045820 */ /* 0x000fe20000400000 */
[----:B-1----:R-:W-:Y:S01]  /*0520*/  FSETP.GEU.AND P3, PT, R23, 1.175494350822287508e-38, PT ;  /* 0x008000001700780b */ /* 0x002fe20003f6e000 */
[----:B------:R1:W3:Y:S01]  /*0530*/  MUFU.RCP R24, R20 ;  /* 0x0000001400187308 */ /* 0x0002e20000001000 */
[----:B------:R-:W-:Y:S01]  /*0540*/  @!P6 FMUL R8, R8, 16777216 ;  /* 0x4b8000000808e820 */ /* 0x000fe20000400000 */
[----:B------:R-:W-:-:S06]  /*0550*/  @!P4 FMUL R4, R4, 16777216 ;  /* 0x4b8000000404c820 */ /* 0x000fcc0000400000 */
[----:B------:R4:W5:Y:S01]  /*0560*/  MUFU.RCP R7, R3 ;  /* 0x0000000300077308 */ /* 0x0009620000001000 */
[----:B-1----:R-:W-:Y:S01]  /*0570*/  FMUL R20, R2, R11 ;  /* 0x0000000b02147220 */ /* 0x002fe20000400000 */
[----:B------:R-:W-:Y:S02]  /*0580*/  FSEL R2, R0, 1, P2 ;  /* 0x3f80000000027808 */ /* 0x000fe40001000000 */
[----:B------:R-:W-:Y:S02]  /*0590*/  CS2R R10, SRZ ;  /* 0x00000000000a7805 */ /* 0x000fe4000001ff00 */
[----:B------:R-:W-:Y:S01]  /*05a0*/  FSETP.GT.AND P2, PT, R23, 8.50705917302346158658e+37, PT ;  /* 0x7e8000001700780b */ /* 0x000fe20003f44000 */
[----:B------:R-:W-:Y:S01]  /*05b0*/  @!P6 FMUL R2, R2, 16777216 ;  /* 0x4b8000000202e820 */ /* 0x000fe20000400000 */
[----:B--2---:R-:W-:Y:S01]  /*05c0*/  FSETP.GT.AND P6, PT, R22, 8.50705917302346158658e+37, PT ;  /* 0x7e8000001600780b */ /* 0x004fe20003fc4000 */
[----:B------:R-:W1:Y:S01]  /*05d0*/  MUFU.RCP R6, R9 ;  /* 0x0000000900067308 */ /* 0x000e620000001000 */
[----:B----4-:R-:W-:Y:S01]  /*05e0*/  FSEL R3, R0, 1, P5 ;  /* 0x3f80000000037808 */ /* 0x010fe20002800000 */
[----:B---3--:R-:W-:Y:S01]  /*05f0*/  FMUL R24, R24, R5 ;  /* 0x0000000518187220 */ /* 0x008fe20000400000 */
[----:B------:R-:W-:Y:S01]  /*0600*/  FSETP.GEU.AND P5, PT, R22, 1.175494350822287508e-38, PT ;  /* 0x008000001600780b */ /* 0x000fe20003fae000 */
[----:B-----5:R-:W-:Y:S01]  /*0610*/  FMUL R28, R7, R28 ;  /* 0x0000001c071c7220 */ /* 0x020fe20000400000 */
[----:B------:R-:W-:-:S05]  /*0620*/  FSEL R7, R0, 1, P6 ;  /* 0x3f80000000077808 */ /* 0x000fca0003000000 */
[----:B------:R-:W-:Y:S01]  /*0630*/  @P2 FMUL R23, R23, 0.25 ;  /* 0x3e80000017172820 */ /* 0x000fe20000400000 */
[----:B------:R2:W3:Y:S01]  /*0640*/  MUFU.RCP R5, R8 ;  /* 0x0000000800057308 */ /* 0x0004e20000001000 */
[----:B------:R-:W-:Y:S01]  /*0650*/  @!P4 FMUL R3, R3, 16777216 ;  /* 0x4b8000000303c820 */ /* 0x000fe20000400000 */
[----:B------:R-:W-:Y:S01]  /*0660*/  @P6 FMUL R22, R22, 0.25 ;  /* 0x3e80000016166820 */ /* 0x000fe20000400000 */
[----:B------:R-:W-:Y:S01]  /*0670*/  @!P3 FMUL R23, R23, 16777216 ;  /* 0x4b8000001717b820 */ /* 0x000fe20000400000 */
[----:B-1----:R-:W-:Y:S02]  /*0680*/  FMUL R29, R6, R29 ;  /* 0x0000001d061d7220 */ /* 0x002fe40000400000 */
[----:B------:R-:W-:Y:S02]  /*0690*/  @!P5 FMUL R22, R22, 16777216 ;  /* 0x4b8000001616d820 */ /* 0x000fe40000400000 */
[----:B------:R-:W1:Y:S01]  /*06a0*/  MUFU.RCP R4, R4 ;  /* 0x0000000400047308 */ /* 0x000e620000001000 */
[----:B------:R-:W-:Y:S01]  /*06b0*/  FSEL R6, R0, 1, P2 ;  /* 0x3f80000000067808 */ /* 0x000fe20001000000 */
[----:B------:R-:W-:Y:S01]  /*06c0*/  @!P5 FMUL R7, R7, 16777216 ;  /* 0x4b8000000707d820 */ /* 0x000fe20000400000 */
[----:B--2---:R-:W-:-:S03]  /*06d0*/  CS2R R8, SRZ ;  /* 0x0000000000087805 */ /* 0x004fc6000001ff00 */
[----:B------:R-:W-:Y:S01]  /*06e0*/  @!P3 FMUL R6, R6, 16777216 ;  /* 0x4b8000000606b820 */ /* 0x000fe20000400000 */
[----:B---3--:R-:W-:Y:S01]  /*06f0*/  FMUL R2, R5, R2 ;  /* 0x0000000205027220 */ /* 0x008fe20000400000 */
[----:B------:R-:W2:Y:S01]  /*0700*/  MUFU.RCP R23, R23 ;  /* 0x0000001700177308 */ /* 0x000ea20000001000 */
[----:B------:R-:W3:Y:S01]  /*0710*/  @!P1 LDG.E.EL.128 R8, desc[UR4][R30.64] ;  /* 0x000000041e089981 */ /* 0x000ee2000c2e1d00 */
[----:B-1----:R-:W-:-:S06]  /*0720*/  FMUL R0, R4, R3 ;  /* 0x0000000304007220 */ /* 0x002fcc0000400000 */
[----:B------:R-:W1:Y:S01]  /*0730*/  MUFU.RCP R22, R22 ;  /* 0x0000001600167308 */ /* 0x000e620000001000 */
[----:B------:R-:W-:Y:S01]  /*0740*/  CS2R R4, SRZ ;  /* 0x0000000000047805 */ /* 0x000fe2000001ff00 */
[----:B--2---:R-:W-:Y:S01]  /*0750*/  FMUL R23, R23, R6 ;  /* 0x0000000617177220 */ /* 0x004fe20000400000 */
[----:B-1----:R-:W-:Y:S01]  /*0760*/  FMUL R22, R22, R7 ;  /* 0x0000000716167220 */ /* 0x002fe20000400000 */
[----:B------:R-:W-:-:S06]  /*0770*/  CS2R R6, SRZ ;  /* 0x0000000000067805 */ /* 0x000fcc000001ff00 */
[----:B------:R-:W3:Y:S01]  /*0780*/  @!P1 LDG.E.128 R4, desc[UR4][R26.64] ;  /* 0x000000041a049981 */ /* 0x000ee2000c1e1d00 */
[----:B------:R-:W-:Y:S01]  /*0790*/  FADD R3, -R12, R16 ;  /* 0x000000100c037221 */ /* 0x000fe20000000100 */
[----:B------:R-:W-:Y:S01]  /*07a0*/  FADD R12, -R14, R18 ;  /* 0x000000120e0c7221 */ /* 0x000fe20000000100 */
[----:B------:R-:W-:Y:S01]  /*07b0*/  FMUL R22, R22, R15 ;  /* 0x0000000f16167220 */ /* 0x000fe20000400000 */
[----:B------:R-:W1:Y:S08]  /*07c0*/  LDC.64 R18, c[0x0][0x228] ;  /* 0x00008a00ff127b82 */ /* 0x000e700000000a00 */
[----:B------:R-:W2:Y:S01]  /*07d0*/  LDC.64 R14, c[0x0][0x230] ;  /* 0x00008c00ff0e7b82 */ /* 0x000ea20000000a00 */
[----:B------:R-:W-:Y:S01]  /*07e0*/  FMUL R23, R23, R12 ;  /* 0x0000000c17177220 */ /* 0x000fe20000400000 */
[----:B------:R-:W-:Y:S01]  /*07f0*/  FADD R21, -R13, R17 ;  /* 0x000000110d157221 */ /* 0x000fe20000000100 */
[----:B-1----:R-:W-:-:S04]  /*0800*/  IMAD.WIDE R18, R25, 0x4, R18 ;  /* 0x0000000419127825 */ /* 0x002fc800078e0212 */
[----:B---3--:R-:W-:Y:S01]  /*0810*/  FADD R12, -R11, R7 ;  /* 0x000000070b0c7221 */ /* 0x008fe20000000100 */
[----:B------:R-:W-:Y:S01]  /*0820*/  FADD R7, -R10, R6 ;  /* 0x000000060a077221 */ /* 0x000fe20000000100 */
[----:B------:R-:W-:Y:S01]  /*0830*/  FADD R17, -R8, R4 ;  /* 0x0000000408117221 */ /* 0x000fe20000000100 */
[----:B------:R-:W-:Y:S01]  /*0840*/  FADD R13, -R9, R5 ;  /* 0x00000005090d7221 */ /* 0x000fe20000000100 */
[----:B------:R-:W-:Y:S01]  /*0850*/  FMUL R12, R29, R12 ;  /* 0x0000000c1d0c7220 */ /* 0x000fe20000400000 */
[----:B------:R-:W-:Y:S01]  /*0860*/  FMUL R16, R28, R7 ;  /* 0x000000071c107220 */ /* 0x000fe20000400000 */
[----:B------:R-:W-:Y:S02]  /*0870*/  CS2R R4, SRZ ;  /* 0x0000000000047805 */ /* 0x000fe4000001ff00 */
[----:B------:R-:W-:Y:S02]  /*0880*/  CS2R R6, SRZ ;  /* 0x0000000000067805 */ /* 0x000fe4000001ff00 */
[----:B------:R-:W-:-:S02]  /*0890*/  CS2R R8, SRZ ;  /* 0x0000000000087805 */ /* 0x000fc4000001ff00 */
[----:B------:R-:W-:Y:S01]  /*08a0*/  CS2R R10, SRZ ;  /* 0x00000000000a7805 */ /* 0x000fe2000001ff00 */
[----:B--2---:R-:W-:Y:S01]  /*08b0*/  IMAD.WIDE R28, R25, 0x4, R14 ;  /* 0x00000004191c7825 */ /* 0x004fe200078e020e */
[----:B------:R-:W2:Y:S04]  /*08c0*/  @!P1 LDG.E.EL.128 R4, desc[UR4][R18.64] ;  /* 0x0000000412049981 */ /* 0x000ea8000c2e1d00 */
[----:B------:R-:W2:Y:S01]  /*08d0*/  @!P1 LDG.E.EL.128 R8, desc[UR4][R28.64] ;  /* 0x000000041c089981 */ /* 0x000ea2000c2e1d00 */
[----:B------:R-:W-:Y:S01]  /*08e0*/  FMUL R24, R24, R13 ;  /* 0x0000000d18187220 */ /* 0x000fe20000400000 */
[----:B------:R-:W-:Y:S01]  /*08f0*/  CS2R R14, SRZ ;  /* 0x00000000000e7805 */ /* 0x000fe2000001ff00 */
[----:B--2---:R-:W-:Y:S01]  /*0900*/  FFMA R7, R12, R7, R11 ;  /* 0x000000070c077223 */ /* 0x004fe2000000000b */
[----:B------:R-:W-:Y:S01]  /*0910*/  CS2R R12, SRZ ;  /* 0x00000000000c7805 */ /* 0x000fe2000001ff00 */
[----:B------:R-:W-:Y:S01]  /*0920*/  FFMA R6, R16, R6, R10 ;  /* 0x0000000610067223 */ /* 0x000fe2000000000a */
[----:B------:R-:W-:Y:S01]  /*0930*/  FMUL R11, R20, R17 ;  /* 0x00000011140b7220 */ /* 0x000fe20000400000 */
[----:B------:R-:W-:-:S03]  /*0940*/  CS2R R16, SRZ ;  /* 0x0000000000107805 */ /* 0x000fc6000001ff00 */
[----:B------:R1:W2:Y:S02]  /*0950*/  @!P0 LDG.E.EL.128 R12, desc[UR4][R18.64] ;  /* 0x00000004120c8981 */ /* 0x0002a4000c2e1d00 */
[----:B-1----:R-:W-:-:S06]  /*0960*/  CS2R R18, SRZ ;  /* 0x0000000000127805 */ /* 0x002fcc000001ff00 */
[----:B------:R-:W2:Y:S01]  /*0970*/  @!P0 LDG.E.EL.128 R16, desc[UR4][R28.64] ;  /* 0x000000041c108981 */ /* 0x000ea2000c2e1d00 */
[----:B------:R-:W-:Y:S01]  /*0980*/  FFMA R5, R24, R5, R9 ;  /* 0x0000000518057223 */ /* 0x000fe20000000009 */
[----:B------:R-:W-:Y:S01]  /*0990*/  FFMA R4, R11, R4, R8 ;  /* 0x000000040b047223 */ /* 0x000fe20000000008 */
[----:B------:R-:W-:Y:S01]  /*09a0*/  FSETP.GEU.AND P2, PT, R7, RZ, PT ;  /* 0x000000ff0700720b */ /* 0x000fe20003f4e000 */
[----:B------:R-:W-:Y:S01]  /*09b0*/  FMUL R0, R0, R21 ;  /* 0x0000001500007220 */ /* 0x000fe20000400000 */
[----:B------:R-:W-:Y:S01]  /*09c0*/  FSETP.GEU.AND P3, PT, R6, RZ, PT ;  /* 0x000000ff0600720b */ /* 0x000fe20003f6e000 */
[----:B------:R-:W-:Y:S01]  /*09d0*/  FMUL R3, R2, R3 ;  /* 0x0000000302037220 */ /* 0x000fe20000400000 */
[----:B------:R-:W-:Y:S02]  /*09e0*/  FSETP.GEU.AND P4, PT, R5, RZ, PT ;  /* 0x000000ff0500720b */ /* 0x000fe40003f8e000 */
[----:B------:R-:W-:Y:S02]  /*09f0*/  FSETP.GEU.AND P5, PT, R4, RZ, PT ;  /* 0x000000ff0400720b */ /* 0x000fe40003fae000 */
[----:B------:R-:W-:-:S02]  /*0a00*/  SEL R7, R7, RZ, P2 ;  /* 0x000000ff07077207 */ /* 0x000fc40001000000 */
[----:B------:R-:W-:Y:S02]  /*0a10*/  SEL R6, R6, RZ, P3 ;  /* 0x000000ff06067207 */ /* 0x000fe40001800000 */
[----:B------:R-:W-:Y:S02]  /*0a20*/  SEL R5, R5, RZ, P4 ;  /* 0x000000ff05057207 */ /* 0x000fe40002000000 */
[----:B------:R-:W-:-:S05]  /*0a30*/  SEL R4, R4, RZ, P5 ;  /* 0x000000ff04047207 */ /* 0x000fca0002800000 */
[----:B------:R1:W-:Y:S01]  /*0a40*/  @!P1 STG.E.128 desc[UR4][R26.64], R4 ;  /* 0x000000041a009986 */ /* 0x0003e2000c101d04 */
[----:B--2---:R-:W-:Y:S01]  /*0a50*/  FFMA R15, R22, R15, R19 ;  /* 0x0000000f160f7223 */ /* 0x004fe20000000013 */
[----:B------:R-:W-:Y:S01]  /*0a60*/  FFMA R14, R23, R14, R18 ;  /* 0x0000000e170e7223 */ /* 0x000fe20000000012 */
[----:B------:R-:W-:Y:S01]  /*0a70*/  FFMA R0, R0, R13, R17 ;  /* 0x0000000d00007223 */ /* 0x000fe20000000011 */
[----:B------:R-:W-:Y:S02]  /*0a80*/  FFMA R3, R3, R12, R16 ;  /* 0x0000000c03037223 */ /* 0x000fe40000000010 */
[----:B------:R-:W-:Y:S02]  /*0a90*/  FSETP.GEU.AND P1, PT, R15, RZ, PT ;  /* 0x000000ff0f00720b */ /* 0x000fe40003f2e000 */
[----:B------:R-:W-:Y:S02]  /*0aa0*/  FSETP.GEU.AND P2, PT, R14, RZ, PT ;  /* 0x000000ff0e00720b */ /* 0x000fe40003f4e000 */
[----:B------:R-:W-:-:S02]  /*0ab0*/  FSETP.GEU.AND P3, PT, R0, RZ, PT ;  /* 0x000000ff0000720b */ /* 0x000fc40003f6e000 */
[----:B------:R-:W-:Y:S02]  /*0ac0*/  FSETP.GEU.AND P4, PT, R3, RZ, PT ;  /* 0x000000ff0300720b */ /* 0x000fe40003f8e000 */
[----:B------:R-:W-:Y:S02]  /*0ad0*/  SEL R15, R15, RZ, P1 ;  /* 0x000000ff0f0f7207 */ /* 0x000fe40000800000 */
[----:B------:R-:W-:Y:S02]  /*0ae0*/  SEL R14, R14, RZ, P2 ;  /* 0x000000ff0e0e7207 */ /* 0x000fe40001000000 */
[----:B------:R-:W-:Y:S02]  /*0af0*/  SEL R13, R0, RZ, P3 ;  /* 0x000000ff000d7207 */ /* 0x000fe40001800000 */
[----:B------:R-:W-:Y:S01]  /*0b00*/  SEL R12, R3, RZ, P4 ;  /* 0x000000ff030c7207 */ /* 0x000fe20002000000 */
[----:B-1----:R-:W-:Y:S06]  /*0b10*/  @P0 EXIT ;  /* 0x000000000000094d */ /* 0x002fec0003800000 */
[----:B------:R-:W-:Y:S01]  /*0b20*/  STG.E.128 desc[UR4][R26.64+0x800], R12 ;  /* 0x0008000c1a007986 */ /* 0x000fe2000c101d04 */
[----:B------:R-:W-:Y:S05]  /*0b30*/  EXIT ;  /* 0x000000000000794d */ /* 0x000fea0003800000 */
.L_x_0:
[----:B------:R-:W-:-:S00]  /*0b40*/  BRA `(.L_x_0) ;  /* 0xfffffffc00fc7947 */ /* 0x000fc0000383ffff */
[----:B------:R-:W-:-:S00]  /*0b50*/  NOP ;  /* 0x0000000000007918 */ /* 0x000fc00000000000 */
        /* <DEDUP_REMOVED lines=10> */
.L_x_1:


//--------------------- .nv.global.init           --------------------------
	.section	.nv.global.init,"aw",@progbits
.nv.global.init:
	.type		_$_str,@object
	.size		_$_str,(_$_str_$_2 - _$_str)
_$_str:
        /*0000*/ 	.byte	0x5f, 0x5f, 0x43, 0x55, 0x44, 0x41, 0x5f, 0x46, 0x54, 0x5a, 0x00
	.type		_$_str_$_2,@object
	.size		_$_str_$_2,(.L_1 - _$_str_$_2)
_$_str_$_2:
        /*000b*/ 	.byte	0x5f, 0x5f, 0x43, 0x55, 0x44, 0x41, 0x5f, 0x50, 0x52, 0x45, 0x43, 0x5f, 0x53, 0x51, 0x52, 0x54
        /*001b*/ 	.byte	0x00
.L_1:


//--------------------- .nv.constant0.triton_poi_fused__native_batch_norm_legit_no_training_relu_8 --------------------------
	.section	.nv.constant0.triton_poi_fused__native_batch_norm_legit_no_training_relu_8,"a",@progbits
	.sectionflags	@""
	.align	4
.nv.constant0.triton_poi_fused__native_batch_norm_legit_no_training_relu_8:
	.zero		572
